//
// Generated by NVIDIA NVVM Compiler
//
// Compiler Build ID: CL-36424714
// Cuda compilation tools, release 13.0, V13.0.88
// Based on NVVM 20.0.0
//

.version 9.0
.target sm_100
.address_size 64

	// .globl	_Z9vermelhosPd
.extern .func  (.param .b32 func_retval0) vprintf
(
	.param .b64 vprintf_param_0,
	.param .b64 vprintf_param_1
)
;
.const .align 8 .f64 omega = 0d3FF8000000000000;
.const .align 8 .f64 d_h1;
.const .align 8 .f64 d_h2;
.const .align 8 .f64 d_denominador1;
.const .align 8 .f64 d_denominador2;
.const .align 4 .u32 d_dimensaoX;
.const .align 4 .u32 d_dimensaoY;
.const .align 8 .f64 d_parcial1;
.const .align 8 .f64 d_parcial2;
// _ZZ9vermelhosPdE13shared_matrix has been demoted
.global .align 1 .b8 $str[10] = {67, 111, 117, 110, 116, 32, 37, 100, 32};

.visible .entry _Z9vermelhosPd(
	.param .u64 .ptr .align 1 _Z9vermelhosPd_param_0
)
{
	.local .align 8 .b8 	__local_depot0[8];
	.reg .b64 	%SP;
	.reg .b64 	%SPL;
	.reg .pred 	%p<12>;
	.reg .b32 	%r<40>;
	.reg .b32 	%f<6>;
	.reg .b64 	%rd<14>;
	.reg .b64 	%fd<6>;
	// demoted variable
	.shared .align 4 .b8 _ZZ9vermelhosPdE13shared_matrix[144];
	mov.u64 	%SPL, __local_depot0;
	cvta.local.u64 	%SP, %SPL;
	ld.param.u64 	%rd4, [_Z9vermelhosPd_param_0];
	cvta.to.global.u64 	%rd1, %rd4;
	add.u64 	%rd5, %SP, 0;
	add.u64 	%rd6, %SPL, 0;
	mov.u32 	%r6, %ctaid.x;
	mov.u32 	%r7, %ntid.x;
	mov.u32 	%r1, %tid.x;
	mad.lo.s32 	%r8, %r6, %r7, %r1;
	mov.u32 	%r9, %ctaid.y;
	mov.u32 	%r10, %ntid.y;
	mov.u32 	%r3, %tid.y;
	mad.lo.s32 	%r4, %r9, %r10, %r3;
	mov.b32 	%r11, 1082130432;
	st.shared.u32 	[_ZZ9vermelhosPdE13shared_matrix], %r11;
	st.shared.u32 	[_ZZ9vermelhosPdE13shared_matrix+4], %r11;
	st.shared.u32 	[_ZZ9vermelhosPdE13shared_matrix+8], %r11;
	st.shared.u32 	[_ZZ9vermelhosPdE13shared_matrix+12], %r11;
	st.shared.u32 	[_ZZ9vermelhosPdE13shared_matrix+16], %r11;
	st.shared.u32 	[_ZZ9vermelhosPdE13shared_matrix+20], %r11;
	st.shared.u32 	[_ZZ9vermelhosPdE13shared_matrix+24], %r11;
	st.shared.u32 	[_ZZ9vermelhosPdE13shared_matrix+28], %r11;
	st.shared.u32 	[_ZZ9vermelhosPdE13shared_matrix+32], %r11;
	st.shared.u32 	[_ZZ9vermelhosPdE13shared_matrix+36], %r11;
	st.shared.u32 	[_ZZ9vermelhosPdE13shared_matrix+40], %r11;
	st.shared.u32 	[_ZZ9vermelhosPdE13shared_matrix+44], %r11;
	st.shared.u32 	[_ZZ9vermelhosPdE13shared_matrix+48], %r11;
	st.shared.u32 	[_ZZ9vermelhosPdE13shared_matrix+52], %r11;
	st.shared.u32 	[_ZZ9vermelhosPdE13shared_matrix+56], %r11;
	st.shared.u32 	[_ZZ9vermelhosPdE13shared_matrix+60], %r11;
	st.shared.u32 	[_ZZ9vermelhosPdE13shared_matrix+64], %r11;
	st.shared.u32 	[_ZZ9vermelhosPdE13shared_matrix+68], %r11;
	st.shared.u32 	[_ZZ9vermelhosPdE13shared_matrix+72], %r11;
	st.shared.u32 	[_ZZ9vermelhosPdE13shared_matrix+76], %r11;
	st.shared.u32 	[_ZZ9vermelhosPdE13shared_matrix+80], %r11;
	st.shared.u32 	[_ZZ9vermelhosPdE13shared_matrix+84], %r11;
	st.shared.u32 	[_ZZ9vermelhosPdE13shared_matrix+88], %r11;
	st.shared.u32 	[_ZZ9vermelhosPdE13shared_matrix+92], %r11;
	st.shared.u32 	[_ZZ9vermelhosPdE13shared_matrix+96], %r11;
	st.shared.u32 	[_ZZ9vermelhosPdE13shared_matrix+100], %r11;
	st.shared.u32 	[_ZZ9vermelhosPdE13shared_matrix+104], %r11;
	st.shared.u32 	[_ZZ9vermelhosPdE13shared_matrix+108], %r11;
	st.shared.u32 	[_ZZ9vermelhosPdE13shared_matrix+112], %r11;
	st.shared.u32 	[_ZZ9vermelhosPdE13shared_matrix+116], %r11;
	st.shared.u32 	[_ZZ9vermelhosPdE13shared_matrix+120], %r11;
	st.shared.u32 	[_ZZ9vermelhosPdE13shared_matrix+124], %r11;
	st.shared.u32 	[_ZZ9vermelhosPdE13shared_matrix+128], %r11;
	st.shared.u32 	[_ZZ9vermelhosPdE13shared_matrix+132], %r11;
	st.shared.u32 	[_ZZ9vermelhosPdE13shared_matrix+136], %r11;
	st.shared.u32 	[_ZZ9vermelhosPdE13shared_matrix+140], %r11;
	mov.b32 	%r12, 144;
	st.local.u32 	[%rd6], %r12;
	mov.u64 	%rd7, $str;
	cvta.global.u64 	%rd8, %rd7;
	{ // callseq 0, 0
	.param .b64 param0;
	st.param.b64 	[param0], %rd8;
	.param .b64 param1;
	st.param.b64 	[param1], %rd5;
	.param .b32 retval0;
	call.uni (retval0), 
	vprintf, 
	(
	param0, 
	param1
	);
	ld.param.b32 	%r13, [retval0];
	} // callseq 0
	setp.eq.s32 	%p1, %r8, 0;
	ld.const.u32 	%r15, [d_dimensaoX];
	add.s32 	%r17, %r15, -1;
	setp.ge.s32 	%p2, %r8, %r17;
	setp.eq.s32 	%p3, %r4, 0;
	or.pred  	%p4, %p1, %p3;
	or.pred  	%p5, %p4, %p2;
	@%p5 bra 	$L__BB0_12;
	ld.const.u32 	%r5, [d_dimensaoY];
	add.s32 	%r18, %r5, -1;
	setp.ge.s32 	%p6, %r4, %r18;
	@%p6 bra 	$L__BB0_12;
	mad.lo.s32 	%r19, %r5, %r8, %r5;
	add.s32 	%r20, %r19, %r4;
	mul.wide.s32 	%rd9, %r20, 8;
	add.s64 	%rd2, %rd1, %rd9;
	setp.eq.s32 	%p7, %r1, 3;
	@%p7 bra 	$L__BB0_5;
	setp.ne.s32 	%p8, %r1, 0;
	@%p8 bra 	$L__BB0_6;
	add.s32 	%r24, %r8, -1;
	mad.lo.s32 	%r25, %r5, %r24, %r4;
	mul.wide.s32 	%rd10, %r25, 8;
	add.s64 	%rd11, %rd1, %rd10;
	ld.global.f64 	%fd2, [%rd11];
	cvt.rn.f32.f64 	%f2, %fd2;
	shl.b32 	%r26, %r3, 2;
	mov.u32 	%r27, _ZZ9vermelhosPdE13shared_matrix;
	add.s32 	%r28, %r27, %r26;
	st.shared.f32 	[%r28+4], %f2;
	bra.uni 	$L__BB0_6;
$L__BB0_5:
	ld.global.f64 	%fd1, [%rd2];
	cvt.rn.f32.f64 	%f1, %fd1;
	shl.b32 	%r21, %r3, 2;
	mov.u32 	%r22, _ZZ9vermelhosPdE13shared_matrix;
	add.s32 	%r23, %r22, %r21;
	st.shared.f32 	[%r23+124], %f1;
$L__BB0_6:
	setp.eq.s32 	%p9, %r3, 3;
	@%p9 bra 	$L__BB0_9;
	setp.ne.s32 	%p10, %r3, 0;
	@%p10 bra 	$L__BB0_10;
	ld.global.f64 	%fd4, [%rd2];
	cvt.rn.f32.f64 	%f4, %fd4;
	mov.u32 	%r31, _ZZ9vermelhosPdE13shared_matrix;
	mad.lo.s32 	%r32, %r1, 24, %r31;
	st.shared.f32 	[%r32+48], %f4;
	bra.uni 	$L__BB0_10;
$L__BB0_9:
	ld.global.f64 	%fd3, [%rd2+8];
	cvt.rn.f32.f64 	%f3, %fd3;
	mov.u32 	%r29, _ZZ9vermelhosPdE13shared_matrix;
	mad.lo.s32 	%r30, %r1, 24, %r29;
	st.shared.f32 	[%r30+68], %f3;
$L__BB0_10:
	mad.lo.s32 	%r33, %r5, %r8, %r4;
	mul.wide.s32 	%rd12, %r33, 8;
	add.s64 	%rd3, %rd1, %rd12;
	ld.global.f64 	%fd5, [%rd3];
	cvt.rn.f32.f64 	%f5, %fd5;
	mad.lo.s32 	%r34, %r1, 6, %r3;
	shl.b32 	%r35, %r34, 2;
	mov.u32 	%r36, _ZZ9vermelhosPdE13shared_matrix;
	add.s32 	%r37, %r35, %r36;
	st.shared.f32 	[%r37+28], %f5;
	bar.sync 	0;
	add.s32 	%r38, %r8, %r4;
	and.b32  	%r39, %r38, 1;
	setp.eq.b32 	%p11, %r39, 1;
	@%p11 bra 	$L__BB0_12;
	mov.b64 	%rd13, 4639270566145032192;
	st.global.u64 	[%rd3], %rd13;
$L__BB0_12:
	ret;

}
	// .globl	_Z5azuisPd
.visible .entry _Z5azuisPd(
	.param .u64 .ptr .align 1 _Z5azuisPd_param_0
)
{
	.reg .pred 	%p<8>;
	.reg .b32 	%r<18>;
	.reg .b64 	%rd<6>;

	ld.param.u64 	%rd1, [_Z5azuisPd_param_0];
	mov.u32 	%r4, %ctaid.x;
	mov.u32 	%r5, %ntid.x;
	mov.u32 	%r6, %tid.x;
	mad.lo.s32 	%r7, %r4, %r5, %r6;
	mov.u32 	%r8, %ctaid.y;
	mov.u32 	%r9, %ntid.y;
	mov.u32 	%r10, %tid.y;
	mad.lo.s32 	%r2, %r8, %r9, %r10;
	setp.eq.s32 	%p1, %r7, 0;
	ld.const.u32 	%r11, [d_dimensaoX];
	add.s32 	%r13, %r11, -1;
	setp.ge.s32 	%p2, %r7, %r13;
	setp.eq.s32 	%p3, %r2, 0;
	or.pred  	%p4, %p1, %p3;
	or.pred  	%p5, %p4, %p2;
	@%p5 bra 	$L__BB1_4;
	ld.const.u32 	%r3, [d_dimensaoY];
	add.s32 	%r14, %r3, -1;
	setp.ge.s32 	%p6, %r2, %r14;
	@%p6 bra 	$L__BB1_4;
	bar.sync 	0;
	add.s32 	%r15, %r7, %r2;
	and.b32  	%r16, %r15, -2147483647;
	setp.ne.s32 	%p7, %r16, 1;
	@%p7 bra 	$L__BB1_4;
	mad.lo.s32 	%r17, %r3, %r7, %r2;
	cvta.to.global.u64 	%rd2, %rd1;
	mul.wide.s32 	%rd3, %r17, 8;
	add.s64 	%rd4, %rd2, %rd3;
	mov.b64 	%rd5, 9221120237041090560;
	st.global.u64 	[%rd4], %rd5;
$L__BB1_4:
	ret;

}


// ===== COMPILED SASS (sm_100) =====

	.target	sm_100

	.elftype	@"ET_EXEC"


//--------------------- .note.nv.tkinfo           --------------------------
	.section	.note.nv.tkinfo,"",@"SHT_NOTE"
	.sectionflags	@"SHF_NOTE_NV_TKINFO"
	.tkinfo
        /*0018*/ 	.word	0x00000002
        /*0030*/ 	.string	""
        /*0030*/ 	.string	"ptxas"
        /*0030*/ 	.string	"Cuda compilation tools, release 13.0, V13.0.88"
        /*0030*/ 	.string	"Build cuda_13.0.r13.0/compiler.36424714_0"
        /*0030*/ 	.string	"-arch sm_100 -m 64 "



//--------------------- .note.nv.cuinfo           --------------------------
	.section	.note.nv.cuinfo,"",@"SHT_NOTE"
	.sectionflags	@"SHF_NOTE_NV_CUINFO"
        /*0018*/ 	.short	0x0002
        /*001a*/ 	.short	0x0064
        /*001c*/ 	.short	0x0082
	.zero		2


//--------------------- .nv.info                  --------------------------
	.section	.nv.info,"",@"SHT_CUDA_INFO"
	.align	4


	//----- nvinfo : EIATTR_REGCOUNT
	.align		4
        /*0000*/ 	.byte	0x04, 0x2f
        /*0002*/ 	.short	(.L_11 - .L_10)
	.align		4
.L_10:
        /*0004*/ 	.word	index@(_Z9vermelhosPd)
        /*0008*/ 	.word	0x00000018


	//----- nvinfo : EIATTR_FRAME_SIZE
	.align		4
.L_11:
        /*000c*/ 	.byte	0x04, 0x11
        /*000e*/ 	.short	(.L_13 - .L_12)
	.align		4
.L_12:
        /*0010*/ 	.word	index@(_Z9vermelhosPd)
        /*0014*/ 	.word	0x00000008


	//----- nvinfo : EIATTR_REGCOUNT
	.align		4
.L_13:
        /*0018*/ 	.byte	0x04, 0x2f
        /*001a*/ 	.short	(.L_15 - .L_14)
	.align		4
.L_14:
        /*001c*/ 	.word	index@(_Z5azuisPd)
        /*0020*/ 	.word	0x0000000a


	//----- nvinfo : EIATTR_FRAME_SIZE
	.align		4
.L_15:
        /*0024*/ 	.byte	0x04, 0x11
        /*0026*/ 	.short	(.L_17 - .L_16)
	.align		4
.L_16:
        /*0028*/ 	.word	index@(_Z5azuisPd)
        /*002c*/ 	.word	0x00000000


	//----- nvinfo : EIATTR_MIN_STACK_SIZE
	.align		4
.L_17:
        /*0030*/ 	.byte	0x04, 0x12
        /*0032*/ 	.short	(.L_19 - .L_18)
	.align		4
.L_18:
        /*0034*/ 	.word	index@(_Z5azuisPd)
        /*0038*/ 	.word	0x00000000


	//----- nvinfo : EIATTR_MIN_STACK_SIZE
	.align		4
.L_19:
        /*003c*/ 	.byte	0x04, 0x12
        /*003e*/ 	.short	(.L_21 - .L_20)
	.align		4
.L_20:
        /*0040*/ 	.word	index@(_Z9vermelhosPd)
        /*0044*/ 	.word	0x00000008
.L_21:


//--------------------- .nv.compat                --------------------------
	.section	.nv.compat,"",@"SHT_CUDA_COMPAT_INFO"
	.align	4
        /*0000*/ 	.byte	0x02, 0x09, 0x00, 0x00, 0x02, 0x02, 0x01, 0x00, 0x02, 0x05, 0x05, 0x00, 0x03, 0x07, 0x01, 0x01
        /*0010*/ 	.byte	0x02, 0x03, 0x00, 0x00, 0x02, 0x06, 0x01, 0x00, 0x04, 0x0b, 0x08, 0x00, 0x09, 0x00, 0x00, 0x00
        /*0020*/ 	.byte	0x00, 0x00, 0x00, 0x00


//--------------------- .nv.info._Z5azuisPd       --------------------------
	.section	.nv.info._Z5azuisPd,"",@"SHT_CUDA_INFO"
	.sectionflags	@""
	.align	4


	//----- nvinfo : EIATTR_CUDA_API_VERSION
	.align		4
        /*0000*/ 	.byte	0x04, 0x37
        /*0002*/ 	.short	(.L_23 - .L_22)
.L_22:
        /*0004*/ 	.word	0x00000082


	//----- nvinfo : EIATTR_KPARAM_INFO
	.align		4
.L_23:
        /*0008*/ 	.byte	0x04, 0x17
        /*000a*/ 	.short	(.L_25 - .L_24)
.L_24:
        /*000c*/ 	.word	0x00000000
        /*0010*/ 	.short	0x0000
        /*0012*/ 	.short	0x0000
        /*0014*/ 	.byte	0x00, 0xf5, 0x21, 0x00


	//----- nvinfo : EIATTR_SPARSE_MMA_MASK
	.align		4
.L_25:
        /*0018*/ 	.byte	0x03, 0x50
        /*001a*/ 	.short	0x0000


	//----- nvinfo : EIATTR_MAXREG_COUNT
	.align		4
        /*001c*/ 	.byte	0x03, 0x1b
        /*001e*/ 	.short	0x00ff


	//----- nvinfo : EIATTR_NUM_BARRIERS
	.align		4
        /*0020*/ 	.byte	0x02, 0x4c
        /*0022*/ 	.byte	0x01
	.zero		1


	//----- nvinfo : EIATTR_MERCURY_ISA_VERSION
	.align		4
        /*0024*/ 	.byte	0x03, 0x5f
        /*0026*/ 	.short	0x0101


	//----- nvinfo : EIATTR_VRC_CTA_INIT_COUNT
	.align		4
        /*0028*/ 	.byte	0x02, 0x4a
	.zero		1
	.zero		1


	//----- nvinfo : EIATTR_EXIT_INSTR_OFFSETS
	.align		4
        /*002c*/ 	.byte	0x04, 0x1c
        /*002e*/ 	.short	(.L_27 - .L_26)


	//   ....[0]....
.L_26:
        /*0030*/ 	.word	0x000000e0


	//   ....[1]....
        /*0034*/ 	.word	0x00000120


	//   ....[2]....
        /*0038*/ 	.word	0x00000170


	//   ....[3]....
        /*003c*/ 	.word	0x000001f0


	//----- nvinfo : EIATTR_CBANK_PARAM_SIZE
	.align		4
.L_27:
        /*0040*/ 	.byte	0x03, 0x19
        /*0042*/ 	.short	0x0008


	//----- nvinfo : EIATTR_PARAM_CBANK
	.align		4
        /*0044*/ 	.byte	0x04, 0x0a
        /*0046*/ 	.short	(.L_29 - .L_28)
	.align		4
.L_28:
        /*0048*/ 	.word	index@(.nv.constant0._Z5azuisPd)
        /*004c*/ 	.short	0x0380
        /*004e*/ 	.short	0x0008


	//----- nvinfo : EIATTR_SW_WAR
	.align		4
.L_29:
        /*0050*/ 	.byte	0x04, 0x36
        /*0052*/ 	.short	(.L_31 - .L_30)
.L_30:
        /*0054*/ 	.word	0x00000008
.L_31:


//--------------------- .nv.info._Z9vermelhosPd   --------------------------
	.section	.nv.info._Z9vermelhosPd,"",@"SHT_CUDA_INFO"
	.sectionflags	@""
	.align	4


	//----- nvinfo : EIATTR_CUDA_API_VERSION
	.align		4
        /*0000*/ 	.byte	0x04, 0x37
        /*0002*/ 	.short	(.L_33 - .L_32)
.L_32:
        /*0004*/ 	.word	0x00000082


	//----- nvinfo : EIATTR_KPARAM_INFO
	.align		4
.L_33:
        /*0008*/ 	.byte	0x04, 0x17
        /*000a*/ 	.short	(.L_35 - .L_34)
.L_34:
        /*000c*/ 	.word	0x00000000
        /*0010*/ 	.short	0x0000
        /*0012*/ 	.short	0x0000
        /*0014*/ 	.byte	0x00, 0xf5, 0x21, 0x00


	//----- nvinfo : EIATTR_SPARSE_MMA_MASK
	.align		4
.L_35:
        /*0018*/ 	.byte	0x03, 0x50
        /*001a*/ 	.short	0x0000


	//----- nvinfo : EIATTR_MAXREG_COUNT
	.align		4
        /*001c*/ 	.byte	0x03, 0x1b
        /*001e*/ 	.short	0x00ff


	//----- nvinfo : EIATTR_NUM_BARRIERS
	.align		4
        /*0020*/ 	.byte	0x02, 0x4c
        /*0022*/ 	.byte	0x01
	.zero		1


	//----- nvinfo : EIATTR_EXTERNS
	.align		4
        /*0024*/ 	.byte	0x04, 0x0f
        /*0026*/ 	.short	(.L_37 - .L_36)


	//   ....[0]....
	.align		4
.L_36:
        /*0028*/ 	.word	index@(vprintf)


	//----- nvinfo : EIATTR_MERCURY_ISA_VERSION
	.align		4
.L_37:
        /*002c*/ 	.byte	0x03, 0x5f
        /*002e*/ 	.short	0x0101


	//----- nvinfo : EIATTR_VRC_CTA_INIT_COUNT
	.align		4
        /*0030*/ 	.byte	0x02, 0x4a
	.zero		1
	.zero		1


	//----- nvinfo : EIATTR_SYSCALL_OFFSETS
	.align		4
        /*0034*/ 	.byte	0x04, 0x46
        /*0036*/ 	.short	(.L_39 - .L_38)


	//   ....[0]....
.L_38:
        /*0038*/ 	.word	0x00000260


	//----- nvinfo : EIATTR_EXIT_INSTR_OFFSETS
	.align		4
.L_39:
        /*003c*/ 	.byte	0x04, 0x1c
        /*003e*/ 	.short	(.L_41 - .L_40)


	//   ....[0]....
.L_40:
        /*0040*/ 	.word	0x000002c0


	//   ....[1]....
        /*0044*/ 	.word	0x00000300


	//   ....[2]....
        /*0048*/ 	.word	0x000007c0


	//   ....[3]....
        /*004c*/ 	.word	0x00000820


	//----- nvinfo : EIATTR_CRS_STACK_SIZE
	.align		4
.L_41:
        /*0050*/ 	.byte	0x04, 0x1e
        /*0052*/ 	.short	(.L_43 - .L_42)
.L_42:
        /*0054*/ 	.word	0x00000000


	//----- nvinfo : EIATTR_CBANK_PARAM_SIZE
	.align		4
.L_43:
        /*0058*/ 	.byte	0x03, 0x19
        /*005a*/ 	.short	0x0008


	//----- nvinfo : EIATTR_PARAM_CBANK
	.align		4
        /*005c*/ 	.byte	0x04, 0x0a
        /*005e*/ 	.short	(.L_45 - .L_44)
	.align		4
.L_44:
        /*0060*/ 	.word	index@(.nv.constant0._Z9vermelhosPd)
        /*0064*/ 	.short	0x0380
        /*0066*/ 	.short	0x0008


	//----- nvinfo : EIATTR_SW_WAR
	.align		4
.L_45:
        /*0068*/ 	.byte	0x04, 0x36
        /*006a*/ 	.short	(.L_47 - .L_46)
.L_46:
        /*006c*/ 	.word	0x00000008
.L_47:


//--------------------- .nv.callgraph             --------------------------
	.section	.nv.callgraph,"",@"SHT_CUDA_CALLGRAPH"
	.align	4
	.sectionentsize	8
	.align		4
        /*0000*/ 	.word	0x00000000
	.align		4
        /*0004*/ 	.word	0xffffffff
	.align		4
        /*0008*/ 	.word	index@(_Z9vermelhosPd)
	.align		4
        /*000c*/ 	.word	index@(vprintf)
	.align		4
        /*0010*/ 	.word	0x00000000
	.align		4
        /*0014*/ 	.word	0xfffffffe
	.align		4
        /*0018*/ 	.word	0x00000000
	.align		4
        /*001c*/ 	.word	0xfffffffd
	.align		4
        /*0020*/ 	.word	0x00000000
	.align		4
        /*0024*/ 	.word	0xfffffffc


//--------------------- .nv.constant3             --------------------------
	.section	.nv.constant3,"a",@progbits
	.align	8
.nv.constant3:
	.type		omega,@object
	.size		omega,(d_h1 - omega)
omega:
        /*0000*/ 	.byte	0x00, 0x00, 0x00, 0x00, 0x00, 0x00, 0xf8, 0x3f
	.type		d_h1,@object
	.size		d_h1,(d_h2 - d_h1)
d_h1:
	.zero		8
	.type		d_h2,@object
	.size		d_h2,(d_denominador1 - d_h2)
d_h2:
	.zero		8
	.type		d_denominador1,@object
	.size		d_denominador1,(d_denominador2 - d_denominador1)
d_denominador1:
	.zero		8
	.type		d_denominador2,@object
	.size		d_denominador2,(d_dimensaoX - d_denominador2)
d_denominador2:
	.zero		8
	.type		d_dimensaoX,@object
	.size		d_dimensaoX,(d_dimensaoY - d_dimensaoX)
d_dimensaoX:
	.zero		4
	.type		d_dimensaoY,@object
	.size		d_dimensaoY,(d_parcial1 - d_dimensaoY)
d_dimensaoY:
	.zero		4
	.type		d_parcial1,@object
	.size		d_parcial1,(d_parcial2 - d_parcial1)
d_parcial1:
	.zero		8
	.type		d_parcial2,@object
	.size		d_parcial2,(.L_8 - d_parcial2)
d_parcial2:
	.zero		8
.L_8:


//--------------------- .nv.constant4             --------------------------
	.section	.nv.constant4,"a",@progbits
	.align	8
	.align		8
.nv.constant4:
        /*0000*/ 	.dword	$str
	.align		8
        /*0008*/ 	.dword	vprintf


//--------------------- .text._Z5azuisPd          --------------------------
	.section	.text._Z5azuisPd,"ax",@progbits
	.align	128
        .global         _Z5azuisPd
        .type           _Z5azuisPd,@function
        .size           _Z5azuisPd,(.L_x_9 - _Z5azuisPd)
        .other          _Z5azuisPd,@"STO_CUDA_ENTRY STV_DEFAULT"
_Z5azuisPd:
.text._Z5azuisPd:
[----:B------:R-:W-:Y:S01]  /*0000*/  LDC R1, c[0x0][0x37c] ;  /* 0x0000df00ff017b82 */ /* 0x000fe20000000800 */
[----:B------:R-:W0:Y:S07]  /*0010*/  S2R R2, SR_TID.Y ;  /* 0x0000000000027919 */ /* 0x000e2e0000002200 */
[----:B------:R-:W1:Y:S01]  /*0020*/  LDC R0, c[0x0][0x360] ;  /* 0x0000d800ff007b82 */ /* 0x000e620000000800 */
[----:B------:R-:W2:Y:S01]  /*0030*/  LDCU UR4, c[0x3][0x28] ;  /* 0x00c00500ff0477ac */ /* 0x000ea20008000800 */
[----:B------:R-:W1:Y:S06]  /*0040*/  S2R R3, SR_TID.X ;  /* 0x0000000000037919 */ /* 0x000e6c0000002100 */
[----:B------:R-:W0:Y:S08]  /*0050*/  S2UR UR6, SR_CTAID.Y ;  /* 0x00000000000679c3 */ /* 0x000e300000002600 */
[----:B------:R-:W0:Y:S01]  /*0060*/  LDC R5, c[0x0][0x364] ;  /* 0x0000d900ff057b82 */ /* 0x000e220000000800 */
[----:B--2---:R-:W-:-:S07]  /*0070*/  UIADD3 UR4, UPT, UPT, UR4, -0x1, URZ ;  /* 0xffffffff04047890 */ /* 0x004fce000fffe0ff */
[----:B------:R-:W1:Y:S01]  /*0080*/  S2UR UR5, SR_CTAID.X ;  /* 0x00000000000579c3 */ /* 0x000e620000002500 */
[----:B0-----:R-:W-:-:S05]  /*0090*/  IMAD R5, R5, UR6, R2 ;  /* 0x0000000605057c24 */ /* 0x001fca000f8e0202 */
[----:B------:R-:W-:Y:S01]  /*00a0*/  ISETP.NE.AND P0, PT, R5, RZ, PT ;  /* 0x000000ff0500720c */ /* 0x000fe20003f05270 */
[----:B-1----:R-:W-:-:S05]  /*00b0*/  IMAD R0, R0, UR5, R3 ;  /* 0x0000000500007c24 */ /* 0x002fca000f8e0203 */
[----:B------:R-:W-:-:S04]  /*00c0*/  ISETP.EQ.OR P0, PT, R0, RZ, !P0 ;  /* 0x000000ff0000720c */ /* 0x000fc80004702670 */
[----:B------:R-:W-:-:S13]  /*00d0*/  ISETP.GE.OR P0, PT, R0, UR4, P0 ;  /* 0x0000000400007c0c */ /* 0x000fda0008706670 */
[----:B------:R-:W-:Y:S05]  /*00e0*/  @P0 EXIT ;  /* 0x000000000000094d */ /* 0x000fea0003800000 */
[----:B------:R-:W0:Y:S02]  /*00f0*/  LDCU UR6, c[0x3][0x2c] ;  /* 0x00c00580ff0677ac */ /* 0x000e240008000800 */
[----:B0-----:R-:W-:-:S06]  /*0100*/  UIADD3 UR4, UPT, UPT, UR6, -0x1, URZ ;  /* 0xffffffff06047890 */ /* 0x001fcc000fffe0ff */
[----:B------:R-:W-:-:S13]  /*0110*/  ISETP.GE.AND P0, PT, R5, UR4, PT ;  /* 0x0000000405007c0c */ /* 0x000fda000bf06270 */
[----:B------:R-:W-:Y:S05]  /*0120*/  @P0 EXIT ;  /* 0x000000000000094d */ /* 0x000fea0003800000 */
[----:B------:R-:W-:Y:S01]  /*0130*/  BAR.SYNC.DEFER_BLOCKING 0x0 ;  /* 0x0000000000007b1d */ /* 0x000fe20000010000 */
[----:B------:R-:W-:-:S05]  /*0140*/  IMAD.IADD R2, R0, 0x1, R5 ;  /* 0x0000000100027824 */ /* 0x000fca00078e0205 */
[----:B------:R-:W-:-:S04]  /*0150*/  LOP3.LUT R2, R2, 0x80000001, RZ, 0xc0, !PT ;  /* 0x8000000102027812 */ /* 0x000fc800078ec0ff */
[----:B------:R-:W-:-:S13]  /*0160*/  ISETP.NE.AND P0, PT, R2, 0x1, PT ;  /* 0x000000010200780c */ /* 0x000fda0003f05270 */
[----:B------:R-:W-:Y:S05]  /*0170*/  @P0 EXIT ;  /* 0x000000000000094d */ /* 0x000fea0003800000 */
[----:B------:R-:W0:Y:S01]  /*0180*/  LDC.64 R2, c[0x0][0x380] ;  /* 0x0000e000ff027b82 */ /* 0x000e220000000a00 */
[----:B------:R-:W1:Y:S01]  /*0190*/  LDCU.64 UR4, c[0x0][0x358] ;  /* 0x00006b00ff0477ac */ /* 0x000e620008000a00 */
[----:B------:R-:W-:Y:S02]  /*01a0*/  IMAD R7, R0, UR6, R5 ;  /* 0x0000000600077c24 */ /* 0x000fe4000f8e0205 */
[----:B------:R-:W-:Y:S02]  /*01b0*/  HFMA2 R4, -RZ, RZ, 0, 0 ;  /* 0x00000000ff047431 */ /* 0x000fe400000001ff */
[----:B------:R-:W-:Y:S02]  /*01c0*/  IMAD.MOV.U32 R5, RZ, RZ, 0x7ff80000 ;  /* 0x7ff80000ff057424 */ /* 0x000fe400078e00ff */
[----:B0-----:R-:W-:-:S05]  /*01d0*/  IMAD.WIDE R2, R7, 0x8, R2 ;  /* 0x0000000807027825 */ /* 0x001fca00078e0202 */
[----:B-1----:R-:W-:Y:S01]  /*01e0*/  STG.E.64 desc[UR4][R2.64], R4 ;  /* 0x0000000402007986 */ /* 0x002fe2000c101b04 */
[----:B------:R-:W-:Y:S05]  /*01f0*/  EXIT ;  /* 0x000000000000794d */ /* 0x000fea0003800000 */
.L_x_0:
[----:B------:R-:W-:-:S00]  /*0200*/  BRA `(.L_x_0) ;  /* 0xfffffffc00fc7947 */ /* 0x000fc0000383ffff */
[----:B------:R-:W-:-:S00]  /*0210*/  NOP ;  /* 0x0000000000007918 */ /* 0x000fc00000000000 */
        /* <DEDUP_REMOVED lines=14> */
.L_x_9:


//--------------------- .text._Z9vermelhosPd      --------------------------
	.section	.text._Z9vermelhosPd,"ax",@progbits
	.align	128
        .global         _Z9vermelhosPd
        .type           _Z9vermelhosPd,@function
        .size           _Z9vermelhosPd,(.L_x_10 - _Z9vermelhosPd)
        .other          _Z9vermelhosPd,@"STO_CUDA_ENTRY STV_DEFAULT"
_Z9vermelhosPd:
.text._Z9vermelhosPd:
[----:B------:R-:W0:Y:S08]  /*0000*/  LDC R1, c[0x0][0x37c] ;  /* 0x0000df00ff017b82 */ /* 0x000e300000000800 */
[----:B------:R-:W1:Y:S01]  /*0010*/  S2UR UR5, SR_CgaCtaId ;  /* 0x00000000000579c3 */ /* 0x000e620000008800 */
[----:B------:R-:W2:Y:S01]  /*0020*/  S2R R17, SR_TID.X ;  /* 0x0000000000117919 */ /* 0x000ea20000002100 */
[----:B------:R-:W-:Y:S01]  /*0030*/  UMOV UR4, 0x400 ;  /* 0x0000040000047882 */ /* 0x000fe20000000000 */
[----:B0-----:R-:W-:Y:S01]  /*0040*/  VIADD R1, R1, 0xfffffff8 ;  /* 0xfffffff801017836 */ /* 0x001fe20000000000 */
[----:B------:R-:W0:Y:S01]  /*0050*/  LDCU UR7, c[0x0][0x2fc] ;  /* 0x00005f80ff0777ac */ /* 0x000e220008000800 */
[----:B------:R-:W3:Y:S01]  /*0060*/  S2R R2, SR_TID.Y ;  /* 0x0000000000027919 */ /* 0x000ee20000002200 */
[----:B------:R-:W-:-:S02]  /*0070*/  IMAD.MOV.U32 R0, RZ, RZ, 0x90 ;  /* 0x00000090ff007424 */ /* 0x000fc400078e00ff */
[----:B------:R-:W-:Y:S01]  /*0080*/  IMAD.MOV.U32 R12, RZ, RZ, 0x40800000 ;  /* 0x40800000ff0c7424 */ /* 0x000fe200078e00ff */
[----:B------:R-:W2:Y:S01]  /*0090*/  LDC R16, c[0x0][0x360] ;  /* 0x0000d800ff107b82 */ /* 0x000ea20000000800 */
[----:B------:R-:W-:Y:S01]  /*00a0*/  IMAD.MOV.U32 R13, RZ, RZ, 0x40800000 ;  /* 0x40800000ff0d7424 */ /* 0x000fe200078e00ff */
[----:B------:R4:W-:Y:S01]  /*00b0*/  STL [R1], R0 ;  /* 0x0000000001007387 */ /* 0x0009e20000100800 */
[----:B------:R-:W-:Y:S01]  /*00c0*/  IMAD.MOV.U32 R14, RZ, RZ, 0x40800000 ;  /* 0x40800000ff0e7424 */ /* 0x000fe200078e00ff */
[----:B------:R-:W5:Y:S01]  /*00d0*/  LDCU UR6, c[0x0][0x2f8] ;  /* 0x00005f00ff0677ac */ /* 0x000f620008000800 */
[----:B------:R-:W-:-:S03]  /*00e0*/  IMAD.MOV.U32 R15, RZ, RZ, 0x40800000 ;  /* 0x40800000ff0f7424 */ /* 0x000fc600078e00ff */
[----:B------:R-:W2:Y:S01]  /*00f0*/  S2UR UR8, SR_CTAID.X ;  /* 0x00000000000879c3 */ /* 0x000ea20000002500 */
[----:B------:R-:W0:Y:S01]  /*0100*/  LDCU.64 UR10, c[0x4][URZ] ;  /* 0x01000000ff0a77ac */ /* 0x000e220008000a00 */
[----:B----4-:R-:W-:Y:S01]  /*0110*/  MOV R0, 0x8 ;  /* 0x0000000800007802 */ /* 0x010fe20000000f00 */
[----:B-1----:R-:W-:-:S05]  /*0120*/  ULEA UR4, UR5, UR4, 0x18 ;  /* 0x0000000405047291 */ /* 0x002fca000f8ec0ff */
[----:B------:R-:W3:Y:S01]  /*0130*/  S2UR UR5, SR_CTAID.Y ;  /* 0x00000000000579c3 */ /* 0x000ee20000002600 */
[----:B-----5:R-:W-:-:S07]  /*0140*/  IADD3 R6, P0, PT, R1, UR6, RZ ;  /* 0x0000000601067c10 */ /* 0x020fce000ff1e0ff */
[----:B------:R-:W3:Y:S01]  /*0150*/  LDC R19, c[0x0][0x364] ;  /* 0x0000d900ff137b82 */ /* 0x000ee20000000800 */
[----:B------:R1:W-:Y:S01]  /*0160*/  STS.128 [UR4], R12 ;  /* 0x0000000cff007988 */ /* 0x0003e20008000c04 */
[----:B0-----:R-:W-:-:S03]  /*0170*/  IMAD.U32 R4, RZ, RZ, UR10 ;  /* 0x0000000aff047e24 */ /* 0x001fc6000f8e00ff */
[----:B------:R1:W-:Y:S01]  /*0180*/  STS.128 [UR4+0x10], R12 ;  /* 0x0000100cff007988 */ /* 0x0003e20008000c04 */
[----:B------:R-:W-:Y:S02]  /*0190*/  IMAD.U32 R5, RZ, RZ, UR11 ;  /* 0x0000000bff057e24 */ /* 0x000fe4000f8e00ff */
[----:B------:R1:W0:Y:S01]  /*01a0*/  LDC.64 R8, c[0x4][R0] ;  /* 0x0100000000087b82 */ /* 0x0002220000000a00 */
[----:B------:R1:W-:Y:S01]  /*01b0*/  STS.128 [UR4+0x20], R12 ;  /* 0x0000200cff007988 */ /* 0x0003e20008000c04 */
[----:B--2---:R-:W-:Y:S02]  /*01c0*/  IMAD R16, R16, UR8, R17 ;  /* 0x0000000810107c24 */ /* 0x004fe4000f8e0211 */
[----:B------:R-:W-:Y:S01]  /*01d0*/  IMAD.X R7, RZ, RZ, UR7, P0 ;  /* 0x00000007ff077e24 */ /* 0x000fe200080e06ff */
[----:B------:R1:W-:Y:S04]  /*01e0*/  STS.128 [UR4+0x30], R12 ;  /* 0x0000300cff007988 */ /* 0x0003e80008000c04 */
[----:B------:R1:W-:Y:S04]  /*01f0*/  STS.128 [UR4+0x40], R12 ;  /* 0x0000400cff007988 */ /* 0x0003e80008000c04 */
[----:B------:R1:W-:Y:S01]  /*0200*/  STS.128 [UR4+0x50], R12 ;  /* 0x0000500cff007988 */ /* 0x0003e20008000c04 */
[----:B---3--:R-:W-:-:S03]  /*0210*/  IMAD R19, R19, UR5, R2 ;  /* 0x0000000513137c24 */ /* 0x008fc6000f8e0202 */
[----:B------:R1:W-:Y:S04]  /*0220*/  STS.128 [UR4+0x60], R12 ;  /* 0x0000600cff007988 */ /* 0x0003e80008000c04 */
[----:B------:R1:W-:Y:S04]  /*0230*/  STS.128 [UR4+0x70], R12 ;  /* 0x0000700cff007988 */ /* 0x0003e80008000c04 */
[----:B0-----:R1:W-:Y:S02]  /*0240*/  STS.128 [UR4+0x80], R12 ;  /* 0x0000800cff007988 */ /* 0x0013e40008000c04 */
[----:B------:R-:W-:-:S07]  /*0250*/  LEPC R20, `(.L_x_1) ;  /* 0x000000001014794e */ /* 0x000fce0000000000 */
[----:B-1----:R-:W-:Y:S05]  /*0260*/  CALL.ABS.NOINC R8 ;  /* 0x0000000008007343 */ /* 0x002fea0003c00000 */
.L_x_1:
[----:B------:R-:W0:Y:S01]  /*0270*/  LDCU UR4, c[0x3][0x28] ;  /* 0x00c00500ff0477ac */ /* 0x000e220008000800 */
[----:B------:R-:W-:-:S04]  /*0280*/  ISETP.NE.AND P0, PT, R19, RZ, PT ;  /* 0x000000ff1300720c */ /* 0x000fc80003f05270 */
[----:B------:R-:W-:Y:S01]  /*0290*/  ISETP.EQ.OR P0, PT, R16, RZ, !P0 ;  /* 0x000000ff1000720c */ /* 0x000fe20004702670 */
[----:B0-----:R-:W-:-:S06]  /*02a0*/  UIADD3 UR4, UPT, UPT, UR4, -0x1, URZ ;  /* 0xffffffff04047890 */ /* 0x001fcc000fffe0ff */
[----:B------:R-:W-:-:S13]  /*02b0*/  ISETP.GE.OR P0, PT, R16, UR4, P0 ;  /* 0x0000000410007c0c */ /* 0x000fda0008706670 */
[----:B------:R-:W-:Y:S05]  /*02c0*/  @P0 EXIT ;  /* 0x000000000000094d */ /* 0x000fea0003800000 */
[----:B------:R-:W0:Y:S02]  /*02d0*/  LDC R0, c[0x3][0x2c] ;  /* 0x00c00b00ff007b82 */ /* 0x000e240000000800 */
[----:B0-----:R-:W-:-:S05]  /*02e0*/  VIADD R4, R0, 0xffffffff ;  /* 0xffffffff00047836 */ /* 0x001fca0000000000 */
[----:B------:R-:W-:-:S13]  /*02f0*/  ISETP.GE.AND P0, PT, R19, R4, PT ;  /* 0x000000041300720c */ /* 0x000fda0003f06270 */
[----:B------:R-:W-:Y:S05]  /*0300*/  @P0 EXIT ;  /* 0x000000000000094d */ /* 0x000fea0003800000 */
[----:B------:R-:W0:Y:S01]  /*0310*/  LDC.64 R4, c[0x0][0x380] ;  /* 0x0000e000ff047b82 */ /* 0x000e220000000a00 */
[----:B------:R-:W-:Y:S01]  /*0320*/  ISETP.NE.AND P0, PT, R17, 0x3, PT ;  /* 0x000000031100780c */ /* 0x000fe20003f05270 */
[----:B------:R-:W-:Y:S01]  /*0330*/  IMAD R6, R16, R0, R0 ;  /* 0x0000000010067224 */ /* 0x000fe200078e0200 */
[----:B------:R-:W-:Y:S03]  /*0340*/  BSSY.RECONVERGENT B0, `(.L_x_2) ;  /* 0x000001d000007945 */ /* 0x000fe60003800200 */
[----:B------:R-:W-:Y:S02]  /*0350*/  IMAD.IADD R7, R19, 0x1, R6 ;  /* 0x0000000113077824 */ /* 0x000fe400078e0206 */
[----:B------:R-:W1:Y:S02]  /*0360*/  LDC.64 R10, c[0x0][0x358] ;  /* 0x0000d600ff0a7b82 */ /* 0x000e640000000a00 */
[----:B0-----:R-:W-:-:S04]  /*0370*/  IMAD.WIDE R6, R7, 0x8, R4 ;  /* 0x0000000807067825 */ /* 0x001fc800078e0204 */
[----:B------:R-:W-:Y:S05]  /*0380*/  @!P0 BRA `(.L_x_3) ;  /* 0x00000000003c8947 */ /* 0x000fea0003800000 */
[----:B------:R-:W-:-:S13]  /*0390*/  ISETP.NE.AND P0, PT, R17, RZ, PT ;  /* 0x000000ff1100720c */ /* 0x000fda0003f05270 */
[----:B------:R-:W-:Y:S05]  /*03a0*/  @P0 BRA `(.L_x_4) ;  /* 0x0000000000580947 */ /* 0x000fea0003800000 */
[----:B------:R-:W-:Y:S01]  /*03b0*/  VIADD R3, R16, 0xffffffff ;  /* 0xffffffff10037836 */ /* 0x000fe20000000000 */
[----:B-1----:R-:W-:Y:S02]  /*03c0*/  R2UR UR4, R10 ;  /* 0x000000000a0472ca */ /* 0x002fe400000e0000 */
[----:B------:R-:W-:Y:S01]  /*03d0*/  R2UR UR5, R11 ;  /* 0x000000000b0572ca */ /* 0x000fe200000e0000 */
[----:B------:R-:W-:-:S04]  /*03e0*/  IMAD R3, R3, R0, R19 ;  /* 0x0000000003037224 */ /* 0x000fc800078e0213 */
[----:B------:R-:W-:-:S08]  /*03f0*/  IMAD.WIDE R8, R3, 0x8, R4 ;  /* 0x0000000803087825 */ /* 0x000fd000078e0204 */
[----:B------:R-:W2:Y:S01]  /*0400*/  LDG.E.64 R8, desc[UR4][R8.64] ;  /* 0x0000000408087981 */ /* 0x000ea2000c1e1b00 */
[----:B------:R-:W0:Y:S01]  /*0410*/  S2UR UR5, SR_CgaCtaId ;  /* 0x00000000000579c3 */ /* 0x000e220000008800 */
[----:B------:R-:W-:Y:S02]  /*0420*/  UMOV UR4, 0x400 ;  /* 0x0000040000047882 */ /* 0x000fe40000000000 */
[----:B0-----:R-:W-:-:S06]  /*0430*/  ULEA UR4, UR5, UR4, 0x18 ;  /* 0x0000000405047291 */ /* 0x001fcc000f8ec0ff */
[----:B------:R-:W-:Y:S01]  /*0440*/  LEA R12, R2, UR4, 0x2 ;  /* 0x00000004020c7c11 */ /* 0x000fe2000f8e10ff */
[----:B--2---:R-:W0:Y:S04]  /*0450*/  F2F.F32.F64 R3, R8 ;  /* 0x0000000800037310 */ /* 0x004e280000301000 */
[----:B0-----:R2:W-:Y:S01]  /*0460*/  STS [R12+0x4], R3 ;  /* 0x000004030c007388 */ /* 0x0015e20000000800 */
[----:B------:R-:W-:Y:S05]  /*0470*/  BRA `(.L_x_4) ;  /* 0x0000000000247947 */ /* 0x000fea0003800000 */
.L_x_3:
[----:B-1----:R-:W-:Y:S02]  /*0480*/  R2UR UR4, R10 ;  /* 0x000000000a0472ca */ /* 0x002fe400000e0000 */
[----:B------:R-:W-:-:S13]  /*0490*/  R2UR UR5, R11 ;  /* 0x000000000b0572ca */ /* 0x000fda00000e0000 */
[----:B------:R-:W2:Y:S01]  /*04a0*/  LDG.E.64 R8, desc[UR4][R6.64] ;  /* 0x0000000406087981 */ /* 0x000ea2000c1e1b00 */
[----:B------:R-:W0:Y:S01]  /*04b0*/  S2UR UR5, SR_CgaCtaId ;  /* 0x00000000000579c3 */ /* 0x000e220000008800 */
[----:B------:R-:W-:Y:S02]  /*04c0*/  UMOV UR4, 0x400 ;  /* 0x0000040000047882 */ /* 0x000fe40000000000 */
[----:B0-----:R-:W-:-:S06]  /*04d0*/  ULEA UR4, UR5, UR4, 0x18 ;  /* 0x0000000405047291 */ /* 0x001fcc000f8ec0ff */
[----:B------:R-:W-:Y:S01]  /*04e0*/  LEA R3, R2, UR4, 0x2 ;  /* 0x0000000402037c11 */ /* 0x000fe2000f8e10ff */
[----:B--2---:R-:W0:Y:S04]  /*04f0*/  F2F.F32.F64 R8, R8 ;  /* 0x0000000800087310 */ /* 0x004e280000301000 */
[----:B0-----:R0:W-:Y:S02]  /*0500*/  STS [R3+0x7c], R8 ;  /* 0x00007c0803007388 */ /* 0x0011e40000000800 */
.L_x_4:
[----:B------:R-:W-:Y:S05]  /*0510*/  BSYNC.RECONVERGENT B0 ;  /* 0x0000000000007941 */ /* 0x000fea0003800200 */
.L_x_2:
[----:B------:R-:W-:Y:S01]  /*0520*/  ISETP.NE.AND P0, PT, R2, 0x3, PT ;  /* 0x000000030200780c */ /* 0x000fe20003f05270 */
[----:B------:R-:W-:-:S12]  /*0530*/  BSSY.RECONVERGENT B0, `(.L_x_5) ;  /* 0x0000017000007945 */ /* 0x000fd80003800200 */
[----:B------:R-:W-:Y:S05]  /*0540*/  @!P0 BRA `(.L_x_6) ;  /* 0x0000000000308947 */ /* 0x000fea0003800000 */
[----:B------:R-:W-:-:S13]  /*0550*/  ISETP.NE.AND P0, PT, R2, RZ, PT ;  /* 0x000000ff0200720c */ /* 0x000fda0003f05270 */
[----:B------:R-:W-:Y:S05]  /*0560*/  @P0 BRA `(.L_x_7) ;  /* 0x00000000004c0947 */ /* 0x000fea0003800000 */
[----:B-1----:R-:W-:Y:S02]  /*0570*/  R2UR UR4, R10 ;  /* 0x000000000a0472ca */ /* 0x002fe400000e0000 */
[----:B------:R-:W-:-:S13]  /*0580*/  R2UR UR5, R11 ;  /* 0x000000000b0572ca */ /* 0x000fda00000e0000 */
[----:B------:R-:W3:Y:S01]  /*0590*/  LDG.E.64 R6, desc[UR4][R6.64] ;  /* 0x0000000406067981 */ /* 0x000ee2000c1e1b00 */
[----:B0-2---:R-:W-:Y:S01]  /*05a0*/  MOV R3, 0x400 ;  /* 0x0000040000037802 */ /* 0x005fe20000000f00 */
[----:B------:R-:W0:Y:S03]  /*05b0*/  S2R R12, SR_CgaCtaId ;  /* 0x00000000000c7919 */ /* 0x000e260000008800 */
[----:B0-----:R-:W-:-:S05]  /*05c0*/  LEA R12, R12, R3, 0x18 ;  /* 0x000000030c0c7211 */ /* 0x001fca00078ec0ff */
[----:B------:R-:W-:Y:S01]  /*05d0*/  IMAD R3, R17, 0x18, R12 ;  /* 0x0000001811037824 */ /* 0x000fe200078e020c */
[----:B---3--:R-:W0:Y:S04]  /*05e0*/  F2F.F32.F64 R8, R6 ;  /* 0x0000000600087310 */ /* 0x008e280000301000 */
[----:B0-----:R3:W-:Y:S01]  /*05f0*/  STS [R3+0x30], R8 ;  /* 0x0000300803007388 */ /* 0x0017e20000000800 */
[----:B------:R-:W-:Y:S05]  /*0600*/  BRA `(.L_x_7) ;  /* 0x0000000000247947 */ /* 0x000fea0003800000 */
.L_x_6:
[----:B-1----:R-:W-:Y:S02]  /*0610*/  R2UR UR4, R10 ;  /* 0x000000000a0472ca */ /* 0x002fe400000e0000 */
[----:B------:R-:W-:-:S13]  /*0620*/  R2UR UR5, R11 ;  /* 0x000000000b0572ca */ /* 0x000fda00000e0000 */
[----:B------:R-:W2:Y:S01]  /*0630*/  LDG.E.64 R6, desc[UR4][R6.64+0x8] ;  /* 0x0000080406067981 */ /* 0x000ea2000c1e1b00 */
[----:B0-----:R-:W-:Y:S01]  /*0640*/  MOV R8, 0x400 ;  /* 0x0000040000087802 */ /* 0x001fe20000000f00 */
[----:B------:R-:W0:Y:S03]  /*0650*/  S2R R9, SR_CgaCtaId ;  /* 0x0000000000097919 */ /* 0x000e260000008800 */
[----:B0-----:R-:W-:-:S05]  /*0660*/  LEA R8, R9, R8, 0x18 ;  /* 0x0000000809087211 */ /* 0x001fca00078ec0ff */
[----:B------:R-:W-:Y:S01]  /*0670*/  IMAD R8, R17, 0x18, R8 ;  /* 0x0000001811087824 */ /* 0x000fe200078e0208 */
[----:B--2---:R-:W0:Y:S04]  /*0680*/  F2F.F32.F64 R3, R6 ;  /* 0x0000000600037310 */ /* 0x004e280000301000 */
[----:B0-----:R4:W-:Y:S02]  /*0690*/  STS [R8+0x44], R3 ;  /* 0x0000440308007388 */ /* 0x0019e40000000800 */
.L_x_7:
[----:B------:R-:W-:Y:S05]  /*06a0*/  BSYNC.RECONVERGENT B0 ;  /* 0x0000000000007941 */ /* 0x000fea0003800200 */
.L_x_5:
[----:B-1----:R-:W-:Y:S01]  /*06b0*/  R2UR UR4, R10 ;  /* 0x000000000a0472ca */ /* 0x002fe200000e0000 */
[----:B0-234-:R-:W-:Y:S01]  /*06c0*/  IMAD R3, R16, R0, R19 ;  /* 0x0000000010037224 */ /* 0x01dfe200078e0213 */
[----:B------:R-:W-:-:S03]  /*06d0*/  R2UR UR5, R11 ;  /* 0x000000000b0572ca */ /* 0x000fc600000e0000 */
[----:B------:R-:W-:-:S10]  /*06e0*/  IMAD.WIDE R4, R3, 0x8, R4 ;  /* 0x0000000803047825 */ /* 0x000fd400078e0204 */
[----:B------:R-:W2:Y:S01]  /*06f0*/  LDG.E.64 R6, desc[UR4][R4.64] ;  /* 0x0000000404067981 */ /* 0x000ea2000c1e1b00 */
[----:B------:R-:W0:Y:S01]  /*0700*/  S2UR UR5, SR_CgaCtaId ;  /* 0x00000000000579c3 */ /* 0x000e220000008800 */
[----:B------:R-:W-:Y:S01]  /*0710*/  UMOV UR4, 0x400 ;  /* 0x0000040000047882 */ /* 0x000fe20000000000 */
[----:B------:R-:W-:Y:S02]  /*0720*/  IMAD R2, R17, 0x6, R2 ;  /* 0x0000000611027824 */ /* 0x000fe400078e0202 */
[----:B------:R-:W-:-:S05]  /*0730*/  IMAD.IADD R16, R16, 0x1, R19 ;  /* 0x0000000110107824 */ /* 0x000fca00078e0213 */
[----:B------:R-:W-:-:S04]  /*0740*/  LOP3.LUT R16, R16, 0x1, RZ, 0xc0, !PT ;  /* 0x0000000110107812 */ /* 0x000fc800078ec0ff */
[----:B------:R-:W-:Y:S01]  /*0750*/  ISETP.NE.U32.AND P0, PT, R16, 0x1, PT ;  /* 0x000000011000780c */ /* 0x000fe20003f05070 */
[----:B0-----:R-:W-:-:S06]  /*0760*/  ULEA UR4, UR5, UR4, 0x18 ;  /* 0x0000000405047291 */ /* 0x001fcc000f8ec0ff */
[----:B------:R-:W-:Y:S01]  /*0770*/  LEA R3, R2, UR4, 0x2 ;  /* 0x0000000402037c11 */ /* 0x000fe2000f8e10ff */
[----:B------:R-:W-:Y:S05]  /*0780*/  WARPSYNC.ALL ;  /* 0x0000000000007948 */ /* 0x000fea0003800000 */
[----:B--2---:R-:W0:Y:S02]  /*0790*/  F2F.F32.F64 R6, R6 ;  /* 0x0000000600067310 */ /* 0x004e240000301000 */
[----:B0-----:R0:W-:Y:S01]  /*07a0*/  STS [R3+0x1c], R6 ;  /* 0x00001c0603007388 */ /* 0x0011e20000000800 */
[----:B------:R-:W-:Y:S06]  /*07b0*/  BAR.SYNC.DEFER_BLOCKING 0x0 ;  /* 0x0000000000007b1d */ /* 0x000fec0000010000 */
[----:B------:R-:W-:Y:S05]  /*07c0*/  @!P0 EXIT ;  /* 0x000000000000894d */ /* 0x000fea0003800000 */
[----:B------:R-:W-:Y:S01]  /*07d0*/  R2UR UR4, R10 ;  /* 0x000000000a0472ca */ /* 0x000fe200000e0000 */
[----:B------:R-:W-:Y:S01]  /*07e0*/  IMAD.MOV.U32 R2, RZ, RZ, 0x0 ;  /* 0x00000000ff027424 */ /* 0x000fe200078e00ff */
[----:B------:R-:W-:Y:S01]  /*07f0*/  R2UR UR5, R11 ;  /* 0x000000000b0572ca */ /* 0x000fe200000e0000 */
[----:B0-----:R-:W-:-:S12]  /*0800*/  IMAD.MOV.U32 R3, RZ, RZ, 0x40620000 ;  /* 0x40620000ff037424 */ /* 0x001fd800078e00ff */
[----:B------:R-:W-:Y:S01]  /*0810*/  STG.E.64 desc[UR4][R4.64], R2 ;  /* 0x0000000204007986 */ /* 0x000fe2000c101b04 */
[----:B------:R-:W-:Y:S05]  /*0820*/  EXIT ;  /* 0x000000000000794d */ /* 0x000fea0003800000 */
.L_x_8:
        /* <DEDUP_REMOVED lines=13> */
.L_x_10:


//--------------------- .nv.global.init           --------------------------
	.section	.nv.global.init,"aw",@progbits
.nv.global.init:
	.type		$str,@object
	.size		$str,(.L_9 - $str)
$str:
        /*0000*/ 	.byte	0x43, 0x6f, 0x75, 0x6e, 0x74, 0x20, 0x25, 0x64, 0x20, 0x00
.L_9:


//--------------------- .nv.shared.reserved.0     --------------------------
	.section	.nv.shared.reserved.0,"aw",@nobits
	.weak		__nv_reservedSMEM_offset_0_alias
	.size		__nv_reservedSMEM_offset_0_alias, 0, 64
	.other		__nv_reservedSMEM_offset_0_alias,@"STO_CUDA_RESERVED_SHARED STV_DEFAULT"
__nv_reservedSMEM_offset_0_alias:
	.zero		0
	.zero		64


//--------------------- .nv.shared._Z9vermelhosPd --------------------------
	.section	.nv.shared._Z9vermelhosPd,"aw",@nobits
	.sectionflags	@""
	.align	4
.nv.shared._Z9vermelhosPd:
	.zero		1168


//--------------------- .nv.constant0._Z5azuisPd  --------------------------
	.section	.nv.constant0._Z5azuisPd,"a",@progbits
	.sectionflags	@""
	.align	4
.nv.constant0._Z5azuisPd:
	.zero		904


//--------------------- .nv.constant0._Z9vermelhosPd --------------------------
	.section	.nv.constant0._Z9vermelhosPd,"a",@progbits
	.sectionflags	@""
	.align	4
.nv.constant0._Z9vermelhosPd:
	.zero		904


//--------------------- SYMBOLS --------------------------

	.type		.nv.reservedSmem.offset0,@object
	.size		.nv.reservedSmem.offset0,0x4
	.type		.nv.reservedSmem.cap,@object
	.size		.nv.reservedSmem.cap,0x4
	.type		vprintf,@function
